//
// Generated by NVIDIA NVVM Compiler
//
// Compiler Build ID: CL-36424714
// Cuda compilation tools, release 13.0, V13.0.88
// Based on NVVM 20.0.0
//

.version 9.0
.target sm_100
.address_size 64

	// .globl	_Z6evolvePdS_m

.visible .entry _Z6evolvePdS_m(
	.param .u64 .ptr .align 1 _Z6evolvePdS_m_param_0,
	.param .u64 .ptr .align 1 _Z6evolvePdS_m_param_1,
	.param .u64 _Z6evolvePdS_m_param_2
)
{
	.reg .pred 	%p<8>;
	.reg .b32 	%r<12>;
	.reg .b64 	%rd<49>;
	.reg .b64 	%fd<9>;

	ld.param.u64 	%rd11, [_Z6evolvePdS_m_param_0];
	ld.param.u64 	%rd12, [_Z6evolvePdS_m_param_1];
	ld.param.u64 	%rd13, [_Z6evolvePdS_m_param_2];
	mov.u32 	%r1, %tid.x;
	mov.u32 	%r2, %ctaid.x;
	mov.u32 	%r3, %ntid.x;
	mad.lo.s32 	%r4, %r2, %r3, %r1;
	cvt.s64.s32 	%rd1, %r4;
	add.s64 	%rd2, %rd13, 2;
	or.b64  	%rd14, %rd1, %rd2;
	and.b64  	%rd15, %rd14, -4294967296;
	setp.ne.s64 	%p1, %rd15, 0;
	@%p1 bra 	$L__BB0_2;
	cvt.u32.u64 	%r5, %rd2;
	cvt.u32.u64 	%r6, %rd1;
	div.u32 	%r7, %r6, %r5;
	mul.lo.s32 	%r8, %r7, %r5;
	sub.s32 	%r9, %r6, %r8;
	cvt.u64.u32 	%rd47, %r7;
	cvt.u64.u32 	%rd48, %r9;
	bra.uni 	$L__BB0_3;
$L__BB0_2:
	div.u64 	%rd47, %rd1, %rd2;
	mul.lo.s64 	%rd16, %rd47, %rd2;
	sub.s64 	%rd48, %rd1, %rd16;
$L__BB0_3:
	cvt.u32.u64 	%r10, %rd47;
	setp.lt.s32 	%p2, %r10, 1;
	shl.b64 	%rd9, %rd47, 32;
	cvt.s64.s32 	%rd17, %rd47;
	setp.gt.u64 	%p3, %rd17, %rd13;
	or.pred  	%p4, %p2, %p3;
	@%p4 bra 	$L__BB0_6;
	cvt.u32.u64 	%r11, %rd48;
	setp.lt.s32 	%p5, %r11, 1;
	shl.b64 	%rd10, %rd48, 32;
	cvt.s64.s32 	%rd18, %rd48;
	setp.gt.u64 	%p6, %rd18, %rd13;
	or.pred  	%p7, %p5, %p6;
	@%p7 bra 	$L__BB0_6;
	cvta.to.global.u64 	%rd19, %rd11;
	add.s64 	%rd20, %rd9, -4294967296;
	shr.s64 	%rd21, %rd20, 32;
	and.b64  	%rd22, %rd48, 2147483647;
	mad.lo.s64 	%rd23, %rd21, %rd2, %rd22;
	shl.b64 	%rd24, %rd23, 3;
	add.s64 	%rd25, %rd19, %rd24;
	ld.global.f64 	%fd1, [%rd25];
	and.b64  	%rd26, %rd47, 2147483647;
	mul.lo.s64 	%rd27, %rd26, %rd2;
	add.s64 	%rd28, %rd48, 1;
	and.b64  	%rd29, %rd28, 4294967295;
	add.s64 	%rd30, %rd29, %rd27;
	shl.b64 	%rd31, %rd30, 3;
	add.s64 	%rd32, %rd19, %rd31;
	ld.global.f64 	%fd2, [%rd32];
	add.f64 	%fd3, %fd1, %fd2;
	add.s64 	%rd33, %rd47, 1;
	and.b64  	%rd34, %rd33, 4294967295;
	mad.lo.s64 	%rd35, %rd34, %rd2, %rd22;
	shl.b64 	%rd36, %rd35, 3;
	add.s64 	%rd37, %rd19, %rd36;
	ld.global.f64 	%fd4, [%rd37];
	add.f64 	%fd5, %fd3, %fd4;
	add.s64 	%rd38, %rd10, -4294967296;
	shr.s64 	%rd39, %rd38, 32;
	add.s64 	%rd40, %rd39, %rd27;
	shl.b64 	%rd41, %rd40, 3;
	add.s64 	%rd42, %rd19, %rd41;
	ld.global.f64 	%fd6, [%rd42];
	add.f64 	%fd7, %fd5, %fd6;
	mul.f64 	%fd8, %fd7, 0d3FD0000000000000;
	add.s64 	%rd43, %rd27, %rd22;
	cvta.to.global.u64 	%rd44, %rd12;
	shl.b64 	%rd45, %rd43, 3;
	add.s64 	%rd46, %rd44, %rd45;
	st.global.f64 	[%rd46], %fd8;
$L__BB0_6:
	ret;

}


// ===== COMPILED SASS (sm_100) =====

	.target	sm_100

	.elftype	@"ET_EXEC"


//--------------------- .note.nv.tkinfo           --------------------------
	.section	.note.nv.tkinfo,"",@"SHT_NOTE"
	.sectionflags	@"SHF_NOTE_NV_TKINFO"
	.tkinfo
        /*0018*/ 	.word	0x00000002
        /*0030*/ 	.string	""
        /*0030*/ 	.string	"ptxas"
        /*0030*/ 	.string	"Cuda compilation tools, release 13.0, V13.0.88"
        /*0030*/ 	.string	"Build cuda_13.0.r13.0/compiler.36424714_0"
        /*0030*/ 	.string	"-arch sm_100 -m 64 "



//--------------------- .note.nv.cuinfo           --------------------------
	.section	.note.nv.cuinfo,"",@"SHT_NOTE"
	.sectionflags	@"SHF_NOTE_NV_CUINFO"
        /*0018*/ 	.short	0x0002
        /*001a*/ 	.short	0x0064
        /*001c*/ 	.short	0x0082
	.zero		2


//--------------------- .nv.info                  --------------------------
	.section	.nv.info,"",@"SHT_CUDA_INFO"
	.align	4


	//----- nvinfo : EIATTR_REGCOUNT
	.align		4
        /*0000*/ 	.byte	0x04, 0x2f
        /*0002*/ 	.short	(.L_1 - .L_0)
	.align		4
.L_0:
        /*0004*/ 	.word	index@(_Z6evolvePdS_m)
        /*0008*/ 	.word	0x00000016


	//----- nvinfo : EIATTR_FRAME_SIZE
	.align		4
.L_1:
        /*000c*/ 	.byte	0x04, 0x11
        /*000e*/ 	.short	(.L_3 - .L_2)
	.align		4
.L_2:
        /*0010*/ 	.word	index@($__internal_0_$__cuda_sm20_div_u64)
        /*0014*/ 	.word	0x00000000


	//----- nvinfo : EIATTR_FRAME_SIZE
	.align		4
.L_3:
        /*0018*/ 	.byte	0x04, 0x11
        /*001a*/ 	.short	(.L_5 - .L_4)
	.align		4
.L_4:
        /*001c*/ 	.word	index@(_Z6evolvePdS_m)
        /*0020*/ 	.word	0x00000000


	//----- nvinfo : EIATTR_MIN_STACK_SIZE
	.align		4
.L_5:
        /*0024*/ 	.byte	0x04, 0x12
        /*0026*/ 	.short	(.L_7 - .L_6)
	.align		4
.L_6:
        /*0028*/ 	.word	index@(_Z6evolvePdS_m)
        /*002c*/ 	.word	0x00000000
.L_7:


//--------------------- .nv.compat                --------------------------
	.section	.nv.compat,"",@"SHT_CUDA_COMPAT_INFO"
	.align	4
        /*0000*/ 	.byte	0x02, 0x09, 0x00, 0x00, 0x02, 0x02, 0x01, 0x00, 0x02, 0x05, 0x05, 0x00, 0x03, 0x07, 0x01, 0x01
        /*0010*/ 	.byte	0x02, 0x03, 0x00, 0x00, 0x02, 0x06, 0x01, 0x00, 0x04, 0x0b, 0x08, 0x00, 0x01, 0x00, 0x00, 0x00
        /*0020*/ 	.byte	0x00, 0x00, 0x00, 0x00


//--------------------- .nv.info._Z6evolvePdS_m   --------------------------
	.section	.nv.info._Z6evolvePdS_m,"",@"SHT_CUDA_INFO"
	.sectionflags	@""
	.align	4


	//----- nvinfo : EIATTR_CUDA_API_VERSION
	.align		4
        /*0000*/ 	.byte	0x04, 0x37
        /*0002*/ 	.short	(.L_9 - .L_8)
.L_8:
        /*0004*/ 	.word	0x00000082


	//----- nvinfo : EIATTR_KPARAM_INFO
	.align		4
.L_9:
        /*0008*/ 	.byte	0x04, 0x17
        /*000a*/ 	.short	(.L_11 - .L_10)
.L_10:
        /*000c*/ 	.word	0x00000000
        /*0010*/ 	.short	0x0002
        /*0012*/ 	.short	0x0010
        /*0014*/ 	.byte	0x00, 0xf0, 0x21, 0x00


	//----- nvinfo : EIATTR_KPARAM_INFO
	.align		4
.L_11:
        /*0018*/ 	.byte	0x04, 0x17
        /*001a*/ 	.short	(.L_13 - .L_12)
.L_12:
        /*001c*/ 	.word	0x00000000
        /*0020*/ 	.short	0x0001
        /*0022*/ 	.short	0x0008
        /*0024*/ 	.byte	0x00, 0xf5, 0x21, 0x00


	//----- nvinfo : EIATTR_KPARAM_INFO
	.align		4
.L_13:
        /*0028*/ 	.byte	0x04, 0x17
        /*002a*/ 	.short	(.L_15 - .L_14)
.L_14:
        /*002c*/ 	.word	0x00000000
        /*0030*/ 	.short	0x0000
        /*0032*/ 	.short	0x0000
        /*0034*/ 	.byte	0x00, 0xf5, 0x21, 0x00


	//----- nvinfo : EIATTR_SPARSE_MMA_MASK
	.align		4
.L_15:
        /*0038*/ 	.byte	0x03, 0x50
        /*003a*/ 	.short	0x0000


	//----- nvinfo : EIATTR_MAXREG_COUNT
	.align		4
        /*003c*/ 	.byte	0x03, 0x1b
        /*003e*/ 	.short	0x00ff


	//----- nvinfo : EIATTR_MERCURY_ISA_VERSION
	.align		4
        /*0040*/ 	.byte	0x03, 0x5f
        /*0042*/ 	.short	0x0101


	//----- nvinfo : EIATTR_VRC_CTA_INIT_COUNT
	.align		4
        /*0044*/ 	.byte	0x02, 0x4a
	.zero		1
	.zero		1


	//----- nvinfo : EIATTR_EXIT_INSTR_OFFSETS
	.align		4
        /*0048*/ 	.byte	0x04, 0x1c
        /*004a*/ 	.short	(.L_17 - .L_16)


	//   ....[0]....
.L_16:
        /*004c*/ 	.word	0x000002d0


	//   ....[1]....
        /*0050*/ 	.word	0x00000320


	//   ....[2]....
        /*0054*/ 	.word	0x000005f0


	//----- nvinfo : EIATTR_CRS_STACK_SIZE
	.align		4
.L_17:
        /*0058*/ 	.byte	0x04, 0x1e
        /*005a*/ 	.short	(.L_19 - .L_18)
.L_18:
        /*005c*/ 	.word	0x00000000


	//----- nvinfo : EIATTR_CBANK_PARAM_SIZE
	.align		4
.L_19:
        /*0060*/ 	.byte	0x03, 0x19
        /*0062*/ 	.short	0x0018


	//----- nvinfo : EIATTR_PARAM_CBANK
	.align		4
        /*0064*/ 	.byte	0x04, 0x0a
        /*0066*/ 	.short	(.L_21 - .L_20)
	.align		4
.L_20:
        /*0068*/ 	.word	index@(.nv.constant0._Z6evolvePdS_m)
        /*006c*/ 	.short	0x0380
        /*006e*/ 	.short	0x0018


	//----- nvinfo : EIATTR_SW_WAR
	.align		4
.L_21:
        /*0070*/ 	.byte	0x04, 0x36
        /*0072*/ 	.short	(.L_23 - .L_22)
.L_22:
        /*0074*/ 	.word	0x00000008
.L_23:


//--------------------- .nv.callgraph             --------------------------
	.section	.nv.callgraph,"",@"SHT_CUDA_CALLGRAPH"
	.align	4
	.sectionentsize	8
	.align		4
        /*0000*/ 	.word	0x00000000
	.align		4
        /*0004*/ 	.word	0xffffffff
	.align		4
        /*0008*/ 	.word	0x00000000
	.align		4
        /*000c*/ 	.word	0xfffffffe
	.align		4
        /*0010*/ 	.word	0x00000000
	.align		4
        /*0014*/ 	.word	0xfffffffd
	.align		4
        /*0018*/ 	.word	0x00000000
	.align		4
        /*001c*/ 	.word	0xfffffffc


//--------------------- .text._Z6evolvePdS_m      --------------------------
	.section	.text._Z6evolvePdS_m,"ax",@progbits
	.align	128
        .global         _Z6evolvePdS_m
        .type           _Z6evolvePdS_m,@function
        .size           _Z6evolvePdS_m,(.L_x_4 - _Z6evolvePdS_m)
        .other          _Z6evolvePdS_m,@"STO_CUDA_ENTRY STV_DEFAULT"
_Z6evolvePdS_m:
.text._Z6evolvePdS_m:
[----:B------:R-:W-:Y:S01]  /*0000*/  LDC R1, c[0x0][0x37c] ;  /* 0x0000df00ff017b82 */ /* 0x000fe20000000800 */
[----:B------:R-:W0:Y:S07]  /*0010*/  S2R R0, SR_TID.X ;  /* 0x0000000000007919 */ /* 0x000e2e0000002100 */
[----:B------:R-:W0:Y:S01]  /*0020*/  S2UR UR6, SR_CTAID.X ;  /* 0x00000000000679c3 */ /* 0x000e220000002500 */
[----:B------:R-:W1:Y:S01]  /*0030*/  LDCU.64 UR4, c[0x0][0x390] ;  /* 0x00007200ff0477ac */ /* 0x000e620008000a00 */
[----:B------:R-:W-:Y:S06]  /*0040*/  BSSY.RECONVERGENT B0, `(.L_x_0) ;  /* 0x0000023000007945 */ /* 0x000fec0003800200 */
[----:B------:R-:W0:Y:S01]  /*0050*/  LDC R3, c[0x0][0x360] ;  /* 0x0000d800ff037b82 */ /* 0x000e220000000800 */
[----:B-1----:R-:W-:-:S04]  /*0060*/  UIADD3 UR4, UP0, UPT, UR4, 0x2, URZ ;  /* 0x0000000204047890 */ /* 0x002fc8000ff1e0ff */
[----:B------:R-:W-:Y:S01]  /*0070*/  UIADD3.X UR5, UPT, UPT, URZ, UR5, URZ, UP0, !UPT ;  /* 0x00000005ff057290 */ /* 0x000fe200087fe4ff */
[----:B0-----:R-:W-:-:S05]  /*0080*/  IMAD R0, R3, UR6, R0 ;  /* 0x0000000603007c24 */ /* 0x001fca000f8e0200 */
[----:B------:R-:W-:-:S04]  /*0090*/  SHF.R.S32.HI R3, RZ, 0x1f, R0 ;  /* 0x0000001fff037819 */ /* 0x000fc80000011400 */
[----:B------:R-:W-:-:S04]  /*00a0*/  LOP3.LUT R2, R3, UR5, RZ, 0xfc, !PT ;  /* 0x0000000503027c12 */ /* 0x000fc8000f8efcff */
[----:B------:R-:W-:-:S13]  /*00b0*/  ISETP.NE.U32.AND P0, PT, R2, RZ, PT ;  /* 0x000000ff0200720c */ /* 0x000fda0003f05070 */
[----:B------:R-:W-:Y:S05]  /*00c0*/  @P0 BRA `(.L_x_1) ;  /* 0x0000000000580947 */ /* 0x000fea0003800000 */
[----:B------:R-:W0:Y:S01]  /*00d0*/  I2F.U32.RP R4, UR4 ;  /* 0x0000000400047d06 */ /* 0x000e220008209000 */
[----:B------:R-:W-:-:S07]  /*00e0*/  ISETP.NE.U32.AND P2, PT, RZ, UR4, PT ;  /* 0x00000004ff007c0c */ /* 0x000fce000bf45070 */
[----:B0-----:R-:W0:Y:S02]  /*00f0*/  MUFU.RCP R4, R4 ;  /* 0x0000000400047308 */ /* 0x001e240000001000 */
[----:B0-----:R-:W-:-:S06]  /*0100*/  VIADD R2, R4, 0xffffffe ;  /* 0x0ffffffe04027836 */ /* 0x001fcc0000000000 */
[----:B------:R0:W1:Y:S02]  /*0110*/  F2I.FTZ.U32.TRUNC.NTZ R3, R2 ;  /* 0x0000000200037305 */ /* 0x000064000021f000 */
[----:B0-----:R-:W-:Y:S02]  /*0120*/  HFMA2 R2, -RZ, RZ, 0, 0 ;  /* 0x00000000ff027431 */ /* 0x001fe400000001ff */
[----:B-1----:R-:W-:-:S04]  /*0130*/  IMAD.MOV R5, RZ, RZ, -R3 ;  /* 0x000000ffff057224 */ /* 0x002fc800078e0a03 */
[----:B------:R-:W-:-:S04]  /*0140*/  IMAD R5, R5, UR4, RZ ;  /* 0x0000000405057c24 */ /* 0x000fc8000f8e02ff */
[----:B------:R-:W-:-:S06]  /*0150*/  IMAD.HI.U32 R3, R3, R5, R2 ;  /* 0x0000000503037227 */ /* 0x000fcc00078e0002 */
[----:B------:R-:W-:-:S04]  /*0160*/  IMAD.HI.U32 R3, R3, R0, RZ ;  /* 0x0000000003037227 */ /* 0x000fc800078e00ff */
[----:B------:R-:W-:-:S04]  /*0170*/  IMAD.MOV R5, RZ, RZ, -R3 ;  /* 0x000000ffff057224 */ /* 0x000fc800078e0a03 */
[----:B------:R-:W-:-:S05]  /*0180*/  IMAD R5, R5, UR4, R0 ;  /* 0x0000000405057c24 */ /* 0x000fca000f8e0200 */
[----:B------:R-:W-:-:S13]  /*0190*/  ISETP.GE.U32.AND P0, PT, R5, UR4, PT ;  /* 0x0000000405007c0c */ /* 0x000fda000bf06070 */
[----:B------:R-:W-:Y:S01]  /*01a0*/  @P0 VIADD R5, R5, -UR4 ;  /* 0x8000000405050c36 */ /* 0x000fe20008000000 */
[----:B------:R-:W-:-:S04]  /*01b0*/  @P0 IADD3 R3, PT, PT, R3, 0x1, RZ ;  /* 0x0000000103030810 */ /* 0x000fc80007ffe0ff */
[----:B------:R-:W-:-:S13]  /*01c0*/  ISETP.GE.U32.AND P1, PT, R5, UR4, PT ;  /* 0x0000000405007c0c */ /* 0x000fda000bf26070 */
[----:B------:R-:W-:Y:S01]  /*01d0*/  @P1 VIADD R3, R3, 0x1 ;  /* 0x0000000103031836 */ /* 0x000fe20000000000 */
[----:B------:R-:W-:-:S04]  /*01e0*/  @!P2 LOP3.LUT R3, RZ, UR4, RZ, 0x33, !PT ;  /* 0x00000004ff03ac12 */ /* 0x000fc8000f8e33ff */
[----:B------:R-:W-:Y:S01]  /*01f0*/  MOV R4, R3 ;  /* 0x0000000300047202 */ /* 0x000fe20000000f00 */
[----:B------:R-:W-:-:S04]  /*0200*/  IMAD.MOV R5, RZ, RZ, -R3 ;  /* 0x000000ffff057224 */ /* 0x000fc800078e0a03 */
[----:B------:R-:W-:Y:S01]  /*0210*/  IMAD R12, R5, UR4, R0 ;  /* 0x00000004050c7c24 */ /* 0x000fe2000f8e0200 */
[----:B------:R-:W-:Y:S06]  /*0220*/  BRA `(.L_x_2) ;  /* 0x0000000000107947 */ /* 0x000fec0003800000 */
.L_x_1:
[----:B------:R-:W-:-:S07]  /*0230*/  MOV R2, 0x250 ;  /* 0x0000025000027802 */ /* 0x000fce0000000f00 */
[----:B------:R-:W-:Y:S05]  /*0240*/  CALL.REL.NOINC `($__internal_0_$__cuda_sm20_div_u64) ;  /* 0x0000000000ec7944 */ /* 0x000fea0003c00000 */
[----:B------:R-:W-:-:S04]  /*0250*/  IMAD.MOV R3, RZ, RZ, -R4 ;  /* 0x000000ffff037224 */ /* 0x000fc800078e0a04 */
[----:B------:R-:W-:-:S07]  /*0260*/  IMAD R12, R3, UR4, R0 ;  /* 0x00000004030c7c24 */ /* 0x000fce000f8e0200 */
.L_x_2:
[----:B------:R-:W-:Y:S05]  /*0270*/  BSYNC.RECONVERGENT B0 ;  /* 0x0000000000007941 */ /* 0x000fea0003800200 */
.L_x_0:
[----:B------:R-:W0:Y:S01]  /*0280*/  LDCU.64 UR6, c[0x0][0x390] ;  /* 0x00007200ff0677ac */ /* 0x000e220008000a00 */
[----:B------:R-:W-:Y:S02]  /*0290*/  SHF.R.S32.HI R0, RZ, 0x1f, R4 ;  /* 0x0000001fff007819 */ /* 0x000fe40000011404 */
[----:B0-----:R-:W-:-:S04]  /*02a0*/  ISETP.GT.U32.AND P0, PT, R4, UR6, PT ;  /* 0x0000000604007c0c */ /* 0x001fc8000bf04070 */
[----:B------:R-:W-:-:S04]  /*02b0*/  ISETP.GT.U32.AND.EX P0, PT, R0, UR7, PT, P0 ;  /* 0x0000000700007c0c */ /* 0x000fc8000bf04100 */
[----:B------:R-:W-:-:S13]  /*02c0*/  ISETP.LT.OR P0, PT, R4, 0x1, P0 ;  /* 0x000000010400780c */ /* 0x000fda0000701670 */
[----:B------:R-:W-:Y:S05]  /*02d0*/  @P0 EXIT ;  /* 0x000000000000094d */ /* 0x000fea0003800000 */
[----:B------:R-:W-:Y:S02]  /*02e0*/  ISETP.GT.U32.AND P0, PT, R12, UR6, PT ;  /* 0x000000060c007c0c */ /* 0x000fe4000bf04070 */
[----:B------:R-:W-:-:S04]  /*02f0*/  SHF.R.S32.HI R0, RZ, 0x1f, R12 ;  /* 0x0000001fff007819 */ /* 0x000fc8000001140c */
[----:B------:R-:W-:-:S04]  /*0300*/  ISETP.GT.U32.AND.EX P0, PT, R0, UR7, PT, P0 ;  /* 0x0000000700007c0c */ /* 0x000fc8000bf04100 */
[----:B------:R-:W-:-:S13]  /*0310*/  ISETP.LT.OR P0, PT, R12, 0x1, P0 ;  /* 0x000000010c00780c */ /* 0x000fda0000701670 */
[----:B------:R-:W-:Y:S05]  /*0320*/  @P0 EXIT ;  /* 0x000000000000094d */ /* 0x000fea0003800000 */
[----:B------:R-:W0:Y:S01]  /*0330*/  LDCU.128 UR8, c[0x0][0x380] ;  /* 0x00007000ff0877ac */ /* 0x000e220008000c00 */
[----:B------:R-:W-:Y:S02]  /*0340*/  VIADD R7, R4, 0xffffffff ;  /* 0xffffffff04077836 */ /* 0x000fe40000000000 */
[----:B------:R-:W-:Y:S01]  /*0350*/  HFMA2 R17, -RZ, RZ, 0, 0 ;  /* 0x00000000ff117431 */ /* 0x000fe200000001ff */
[C---:B------:R-:W-:Y:S01]  /*0360*/  LOP3.LUT R2, R12.reuse, 0x7fffffff, RZ, 0xc0, !PT ;  /* 0x7fffffff0c027812 */ /* 0x040fe200078ec0ff */
[----:B------:R-:W-:Y:S01]  /*0370*/  IMAD.MOV.U32 R3, RZ, RZ, RZ ;  /* 0x000000ffff037224 */ /* 0x000fe200078e00ff */
[----:B------:R-:W-:Y:S01]  /*0380*/  IADD3 R16, PT, PT, R12, 0x1, RZ ;  /* 0x000000010c107810 */ /* 0x000fe20007ffe0ff */
[----:B------:R-:W1:Y:S01]  /*0390*/  LDCU.64 UR6, c[0x0][0x358] ;  /* 0x00006b00ff0677ac */ /* 0x000e620008000a00 */
[----:B------:R-:W-:Y:S01]  /*03a0*/  SHF.R.S32.HI R0, RZ, 0x1f, R7 ;  /* 0x0000001fff007819 */ /* 0x000fe20000011407 */
[----:B------:R-:W-:Y:S01]  /*03b0*/  IMAD.WIDE.U32 R14, R7, UR4, R2 ;  /* 0x00000004070e7c25 */ /* 0x000fe2000f8e0002 */
[----:B------:R-:W-:-:S03]  /*03c0*/  LOP3.LUT R5, R4, 0x7fffffff, RZ, 0xc0, !PT ;  /* 0x7fffffff04057812 */ /* 0x000fc600078ec0ff */
[----:B------:R-:W-:Y:S02]  /*03d0*/  IMAD R6, R0, UR4, RZ ;  /* 0x0000000400067c24 */ /* 0x000fe4000f8e02ff */
[C---:B------:R-:W-:Y:S02]  /*03e0*/  IMAD R0, R5.reuse, UR5, RZ ;  /* 0x0000000505007c24 */ /* 0x040fe4000f8e02ff */
[----:B------:R-:W-:Y:S01]  /*03f0*/  IMAD.WIDE.U32 R16, R5, UR4, R16 ;  /* 0x0000000405107c25 */ /* 0x000fe2000f8e0010 */
[----:B0-----:R-:W-:-:S03]  /*0400*/  LEA R8, P0, R14, UR8, 0x3 ;  /* 0x000000080e087c11 */ /* 0x001fc6000f8018ff */
[----:B------:R-:W-:Y:S01]  /*0410*/  IMAD R7, R7, UR5, R6 ;  /* 0x0000000507077c24 */ /* 0x000fe2000f8e0206 */
[----:B------:R-:W-:Y:S01]  /*0420*/  LEA R10, P1, R16, UR8, 0x3 ;  /* 0x00000008100a7c11 */ /* 0x000fe2000f8218ff */
[----:B------:R-:W-:Y:S02]  /*0430*/  VIADD R12, R12, 0xffffffff ;  /* 0xffffffff0c0c7836 */ /* 0x000fe40000000000 */
[----:B------:R-:W-:Y:S01]  /*0440*/  IMAD.IADD R9, R17, 0x1, R0 ;  /* 0x0000000111097824 */ /* 0x000fe200078e0200 */
[----:B------:R-:W-:Y:S01]  /*0450*/  IADD3 R15, PT, PT, R15, R7, RZ ;  /* 0x000000070f0f7210 */ /* 0x000fe20007ffe0ff */
[----:B------:R-:W-:Y:S01]  /*0460*/  VIADD R19, R4, 0x1 ;  /* 0x0000000104137836 */ /* 0x000fe20000000000 */
[----:B------:R-:W-:Y:S02]  /*0470*/  SHF.R.S32.HI R13, RZ, 0x1f, R12 ;  /* 0x0000001fff0d7819 */ /* 0x000fe4000001140c */
[----:B------:R-:W-:Y:S01]  /*0480*/  LEA.HI.X R11, R16, UR9, R9, 0x3, P1 ;  /* 0x00000009100b7c11 */ /* 0x000fe200088f1c09 */
[----:B------:R-:W-:Y:S01]  /*0490*/  IMAD.WIDE.U32 R6, R19, UR4, R2 ;  /* 0x0000000413067c25 */ /* 0x000fe2000f8e0002 */
[----:B------:R-:W-:-:S03]  /*04a0*/  LEA.HI.X R9, R14, UR9, R15, 0x3, P0 ;  /* 0x000000090e097c11 */ /* 0x000fc600080f1c0f */
[----:B------:R-:W-:Y:S01]  /*04b0*/  IMAD R7, R19, UR5, R7 ;  /* 0x0000000513077c24 */ /* 0x000fe2000f8e0207 */
[----:B-1----:R-:W2:Y:S01]  /*04c0*/  LDG.E.64 R10, desc[UR6][R10.64] ;  /* 0x000000060a0a7981 */ /* 0x002ea2000c1e1b00 */
[----:B------:R-:W-:Y:S01]  /*04d0*/  IMAD.WIDE.U32 R14, R5, UR4, R12 ;  /* 0x00000004050e7c25 */ /* 0x000fe2000f8e000c */
[C---:B------:R-:W-:Y:S02]  /*04e0*/  LEA R12, P0, R6.reuse, UR8, 0x3 ;  /* 0x00000008060c7c11 */ /* 0x040fe4000f8018ff */
[----:B------:R-:W2:Y:S02]  /*04f0*/  LDG.E.64 R8, desc[UR6][R8.64] ;  /* 0x0000000608087981 */ /* 0x000ea4000c1e1b00 */
[----:B------:R-:W-:Y:S01]  /*0500*/  LEA.HI.X R13, R6, UR9, R7, 0x3, P0 ;  /* 0x00000009060d7c11 */ /* 0x000fe200080f1c07 */
[----:B------:R-:W-:Y:S01]  /*0510*/  IMAD.IADD R7, R0, 0x1, R15 ;  /* 0x0000000100077824 */ /* 0x000fe200078e020f */
[----:B------:R-:W-:-:S04]  /*0520*/  LEA R16, P0, R14, UR8, 0x3 ;  /* 0x000000080e107c11 */ /* 0x000fc8000f8018ff */
[----:B------:R-:W3:Y:S01]  /*0530*/  LDG.E.64 R12, desc[UR6][R12.64] ;  /* 0x000000060c0c7981 */ /* 0x000ee2000c1e1b00 */
[----:B------:R-:W-:-:S05]  /*0540*/  LEA.HI.X R17, R14, UR9, R7, 0x3, P0 ;  /* 0x000000090e117c11 */ /* 0x000fca00080f1c07 */
[----:B------:R-:W4:Y:S01]  /*0550*/  LDG.E.64 R14, desc[UR6][R16.64] ;  /* 0x00000006100e7981 */ /* 0x000f22000c1e1b00 */
[----:B------:R-:W-:-:S04]  /*0560*/  IMAD.WIDE.U32 R2, R5, UR4, R2 ;  /* 0x0000000405027c25 */ /* 0x000fc8000f8e0002 */
[----:B------:R-:W-:Y:S01]  /*0570*/  IMAD.IADD R3, R0, 0x1, R3 ;  /* 0x0000000100037824 */ /* 0x000fe200078e0203 */
[----:B------:R-:W-:-:S04]  /*0580*/  LEA R4, P0, R2, UR10, 0x3 ;  /* 0x0000000a02047c11 */ /* 0x000fc8000f8018ff */
[----:B------:R-:W-:Y:S01]  /*0590*/  LEA.HI.X R5, R2, UR11, R3, 0x3, P0 ;  /* 0x0000000b02057c11 */ /* 0x000fe200080f1c03 */
[----:B--2---:R-:W-:-:S08]  /*05a0*/  DADD R6, R8, R10 ;  /* 0x0000000008067229 */ /* 0x004fd0000000000a */
[----:B---3--:R-:W-:-:S08]  /*05b0*/  DADD R6, R6, R12 ;  /* 0x0000000006067229 */ /* 0x008fd0000000000c */
[----:B----4-:R-:W-:-:S08]  /*05c0*/  DADD R6, R6, R14 ;  /* 0x0000000006067229 */ /* 0x010fd0000000000e */
[----:B------:R-:W-:-:S07]  /*05d0*/  DMUL R6, R6, 0.25 ;  /* 0x3fd0000006067828 */ /* 0x000fce0000000000 */
[----:B------:R-:W-:Y:S01]  /*05e0*/  STG.E.64 desc[UR6][R4.64], R6 ;  /* 0x0000000604007986 */ /* 0x000fe2000c101b06 */
[----:B------:R-:W-:Y:S05]  /*05f0*/  EXIT ;  /* 0x000000000000794d */ /* 0x000fea0003800000 */
        .weak           $__internal_0_$__cuda_sm20_div_u64
        .type           $__internal_0_$__cuda_sm20_div_u64,@function
        .size           $__internal_0_$__cuda_sm20_div_u64,(.L_x_4 - $__internal_0_$__cuda_sm20_div_u64)
$__internal_0_$__cuda_sm20_div_u64:
[----:B------:R-:W0:Y:S08]  /*0600*/  I2F.U64.RP R8, UR4 ;  /* 0x0000000400087d12 */ /* 0x000e300008309000 */
[----:B0-----:R-:W0:Y:S02]  /*0610*/  MUFU.RCP R8, R8 ;  /* 0x0000000800087308 */ /* 0x001e240000001000 */
[----:B0-----:R-:W-:-:S06]  /*0620*/  IADD3 R4, PT, PT, R8, 0x1ffffffe, RZ ;  /* 0x1ffffffe08047810 */ /* 0x001fcc0007ffe0ff */
[----:B------:R-:W0:Y:S02]  /*0630*/  F2I.U64.TRUNC R4, R4 ;  /* 0x0000000400047311 */ /* 0x000e24000020d800 */
[----:B0-----:R-:W-:-:S04]  /*0640*/  IMAD.WIDE.U32 R6, R4, UR4, RZ ;  /* 0x0000000404067c25 */ /* 0x001fc8000f8e00ff */
[----:B------:R-:W-:Y:S01]  /*0650*/  IMAD R7, R4, UR5, R7 ;  /* 0x0000000504077c24 */ /* 0x000fe2000f8e0207 */
[----:B------:R-:W-:-:S03]  /*0660*/  IADD3 R9, P0, PT, RZ, -R6, RZ ;  /* 0x80000006ff097210 */ /* 0x000fc60007f1e0ff */
[----:B------:R-:W-:Y:S02]  /*0670*/  IMAD R7, R5, UR4, R7 ;  /* 0x0000000405077c24 */ /* 0x000fe4000f8e0207 */
[----:B------:R-:W-:-:S04]  /*0680*/  IMAD.HI.U32 R6, R4, R9, RZ ;  /* 0x0000000904067227 */ /* 0x000fc800078e00ff */
[----:B------:R-:W-:Y:S02]  /*0690*/  IMAD.X R11, RZ, RZ, ~R7, P0 ;  /* 0x000000ffff0b7224 */ /* 0x000fe400000e0e07 */
[----:B------:R-:W-:Y:S02]  /*06a0*/  IMAD.MOV.U32 R7, RZ, RZ, R4 ;  /* 0x000000ffff077224 */ /* 0x000fe400078e0004 */
[-C--:B------:R-:W-:Y:S02]  /*06b0*/  IMAD R13, R5, R11.reuse, RZ ;  /* 0x0000000b050d7224 */ /* 0x080fe400078e02ff */
[----:B------:R-:W-:-:S04]  /*06c0*/  IMAD.WIDE.U32 R6, P0, R4, R11, R6 ;  /* 0x0000000b04067225 */ /* 0x000fc80007800006 */
[----:B------:R-:W-:-:S04]  /*06d0*/  IMAD.HI.U32 R11, R5, R11, RZ ;  /* 0x0000000b050b7227 */ /* 0x000fc800078e00ff */
[----:B------:R-:W-:-:S05]  /*06e0*/  IMAD.HI.U32 R6, P1, R5, R9, R6 ;  /* 0x0000000905067227 */ /* 0x000fca0007820006 */
[----:B------:R-:W-:Y:S02]  /*06f0*/  IADD3 R7, P2, PT, R13, R6, RZ ;  /* 0x000000060d077210 */ /* 0x000fe40007f5e0ff */
[----:B------:R-:W-:-:S03]  /*0700*/  IADD3.X R6, PT, PT, R11, R5, RZ, P0, !PT ;  /* 0x000000050b067210 */ /* 0x000fc600007fe4ff */
[----:B------:R-:W-:Y:S01]  /*0710*/  IMAD.WIDE.U32 R4, R7, UR4, RZ ;  /* 0x0000000407047c25 */ /* 0x000fe2000f8e00ff */
[----:B------:R-:W-:-:S03]  /*0720*/  IADD3.X R9, PT, PT, RZ, RZ, R6, P2, P1 ;  /* 0x000000ffff097210 */ /* 0x000fc600017e2406 */
[----:B------:R-:W-:Y:S01]  /*0730*/  IMAD R6, R7, UR5, R5 ;  /* 0x0000000507067c24 */ /* 0x000fe2000f8e0205 */
[----:B------:R-:W-:-:S03]  /*0740*/  IADD3 R5, P0, PT, RZ, -R4, RZ ;  /* 0x80000004ff057210 */ /* 0x000fc60007f1e0ff */
[----:B------:R-:W-:Y:S02]  /*0750*/  IMAD R4, R9, UR4, R6 ;  /* 0x0000000409047c24 */ /* 0x000fe4000f8e0206 */
[----:B------:R-:W-:-:S04]  /*0760*/  IMAD.HI.U32 R6, R7, R5, RZ ;  /* 0x0000000507067227 */ /* 0x000fc800078e00ff */
[----:B------:R-:W-:-:S04]  /*0770*/  IMAD.X R4, RZ, RZ, ~R4, P0 ;  /* 0x000000ffff047224 */ /* 0x000fc800000e0e04 */
[----:B------:R-:W-:-:S04]  /*0780*/  IMAD.WIDE.U32 R6, P0, R7, R4, R6 ;  /* 0x0000000407067225 */ /* 0x000fc80007800006 */
[C---:B------:R-:W-:Y:S02]  /*0790*/  IMAD R8, R9.reuse, R4, RZ ;  /* 0x0000000409087224 */ /* 0x040fe400078e02ff */
[----:B------:R-:W-:Y:S01]  /*07a0*/  IMAD.HI.U32 R7, P1, R9, R5, R6 ;  /* 0x0000000509077227 */ /* 0x000fe20007820006 */
[----:B------:R-:W-:-:S03]  /*07b0*/  MOV R5, RZ ;  /* 0x000000ff00057202 */ /* 0x000fc60000000f00 */
[----:B------:R-:W-:Y:S01]  /*07c0*/  IMAD.HI.U32 R4, R9, R4, RZ ;  /* 0x0000000409047227 */ /* 0x000fe200078e00ff */
[----:B------:R-:W-:-:S03]  /*07d0*/  IADD3 R7, P2, PT, R8, R7, RZ ;  /* 0x0000000708077210 */ /* 0x000fc60007f5e0ff */
[----:B------:R-:W-:Y:S02]  /*07e0*/  IMAD.X R9, R4, 0x1, R9, P0 ;  /* 0x0000000104097824 */ /* 0x000fe400000e0609 */
[----:B------:R-:W-:-:S03]  /*07f0*/  IMAD.HI.U32 R4, R7, R0, RZ ;  /* 0x0000000007047227 */ /* 0x000fc600078e00ff */
[----:B------:R-:W-:Y:S01]  /*0800*/  IADD3.X R9, PT, PT, RZ, RZ, R9, P2, P1 ;  /* 0x000000ffff097210 */ /* 0x000fe200017e2409 */
[----:B------:R-:W-:-:S04]  /*0810*/  IMAD.WIDE.U32 R4, R7, R3, R4 ;  /* 0x0000000307047225 */ /* 0x000fc800078e0004 */
[C---:B------:R-:W-:Y:S02]  /*0820*/  IMAD R7, R9.reuse, R3, RZ ;  /* 0x0000000309077224 */ /* 0x040fe400078e02ff */
[----:B------:R-:W-:-:S04]  /*0830*/  IMAD.HI.U32 R4, P0, R9, R0, R4 ;  /* 0x0000000009047227 */ /* 0x000fc80007800004 */
[----:B------:R-:W-:Y:S01]  /*0840*/  IMAD.HI.U32 R6, R9, R3, RZ ;  /* 0x0000000309067227 */ /* 0x000fe200078e00ff */
[----:B------:R-:W-:-:S03]  /*0850*/  IADD3 R7, P1, PT, R7, R4, RZ ;  /* 0x0000000407077210 */ /* 0x000fc60007f3e0ff */
[----:B------:R-:W-:Y:S02]  /*0860*/  IMAD.X R6, RZ, RZ, R6, P0 ;  /* 0x000000ffff067224 */ /* 0x000fe400000e0606 */
[----:B------:R-:W-:-:S03]  /*0870*/  IMAD.WIDE.U32 R4, R7, UR4, RZ ;  /* 0x0000000407047c25 */ /* 0x000fc6000f8e00ff */
[----:B------:R-:W-:Y:S01]  /*0880*/  IADD3.X R6, PT, PT, RZ, R6, RZ, P1, !PT ;  /* 0x00000006ff067210 */ /* 0x000fe20000ffe4ff */
[C---:B------:R-:W-:Y:S01]  /*0890*/  IMAD R5, R7.reuse, UR5, R5 ;  /* 0x0000000507057c24 */ /* 0x040fe2000f8e0205 */
[----:B------:R-:W-:Y:S02]  /*08a0*/  IADD3 R8, P1, PT, -R4, R0, RZ ;  /* 0x0000000004087210 */ /* 0x000fe40007f3e1ff */
[----:B------:R-:W-:Y:S01]  /*08b0*/  IADD3 R4, PT, PT, R7, 0x1, RZ ;  /* 0x0000000107047810 */ /* 0x000fe20007ffe0ff */
[----:B------:R-:W-:Y:S01]  /*08c0*/  IMAD R6, R6, UR4, R5 ;  /* 0x0000000406067c24 */ /* 0x000fe2000f8e0205 */
[----:B------:R-:W-:-:S03]  /*08d0*/  ISETP.GE.U32.AND P0, PT, R8, UR4, PT ;  /* 0x0000000408007c0c */ /* 0x000fc6000bf06070 */
[----:B------:R-:W-:Y:S01]  /*08e0*/  IMAD.X R6, R3, 0x1, ~R6, P1 ;  /* 0x0000000103067824 */ /* 0x000fe200008e0e06 */
[----:B------:R-:W-:-:S04]  /*08f0*/  IADD3 R3, P1, PT, R8, -UR4, RZ ;  /* 0x8000000408037c10 */ /* 0x000fc8000ff3e0ff */
[C---:B------:R-:W-:Y:S02]  /*0900*/  ISETP.GE.U32.AND.EX P0, PT, R6.reuse, UR5, PT, P0 ;  /* 0x0000000506007c0c */ /* 0x040fe4000bf06100 */
[----:B------:R-:W-:Y:S02]  /*0910*/  IADD3.X R5, PT, PT, R6, ~UR5, RZ, P1, !PT ;  /* 0x8000000506057c10 */ /* 0x000fe40008ffe4ff */
[----:B------:R-:W-:Y:S02]  /*0920*/  SEL R3, R3, R8, P0 ;  /* 0x0000000803037207 */ /* 0x000fe40000000000 */
[----:B------:R-:W-:Y:S02]  /*0930*/  SEL R7, R4, R7, P0 ;  /* 0x0000000704077207 */ /* 0x000fe40000000000 */
[----:B------:R-:W-:Y:S02]  /*0940*/  SEL R5, R5, R6, P0 ;  /* 0x0000000605057207 */ /* 0x000fe40000000000 */
[----:B------:R-:W-:Y:S01]  /*0950*/  ISETP.GE.U32.AND P0, PT, R3, UR4, PT ;  /* 0x0000000403007c0c */ /* 0x000fe2000bf06070 */
[----:B------:R-:W-:Y:S01]  /*0960*/  VIADD R4, R7, 0x1 ;  /* 0x0000000107047836 */ /* 0x000fe20000000000 */
[----:B------:R-:W-:Y:S01]  /*0970*/  ISETP.NE.U32.AND P1, PT, RZ, UR4, PT ;  /* 0x00000004ff007c0c */ /* 0x000fe2000bf25070 */
[----:B------:R-:W-:Y:S01]  /*0980*/  HFMA2 R3, -RZ, RZ, 0, 0 ;  /* 0x00000000ff037431 */ /* 0x000fe200000001ff */
[----:B------:R-:W-:-:S02]  /*0990*/  ISETP.GE.U32.AND.EX P0, PT, R5, UR5, PT, P0 ;  /* 0x0000000505007c0c */ /* 0x000fc4000bf06100 */
[----:B------:R-:W-:Y:S02]  /*09a0*/  ISETP.NE.AND.EX P1, PT, RZ, UR5, PT, P1 ;  /* 0x00000005ff007c0c */ /* 0x000fe4000bf25310 */
[----:B------:R-:W-:-:S04]  /*09b0*/  SEL R4, R4, R7, P0 ;  /* 0x0000000704047207 */ /* 0x000fc80000000000 */
[----:B------:R-:W-:Y:S01]  /*09c0*/  SEL R4, R4, 0xffffffff, P1 ;  /* 0xffffffff04047807 */ /* 0x000fe20000800000 */
[----:B------:R-:W-:Y:S06]  /*09d0*/  RET.REL.NODEC R2 `(_Z6evolvePdS_m) ;  /* 0xfffffff402887950 */ /* 0x000fec0003c3ffff */
.L_x_3:
[----:B------:R-:W-:-:S00]  /*09e0*/  BRA `(.L_x_3) ;  /* 0xfffffffc00fc7947 */ /* 0x000fc0000383ffff */
[----:B------:R-:W-:-:S00]  /*09f0*/  NOP ;  /* 0x0000000000007918 */ /* 0x000fc00000000000 */
        /* <DEDUP_REMOVED lines=8> */
.L_x_4:


//--------------------- .nv.shared.reserved.0     --------------------------
	.section	.nv.shared.reserved.0,"aw",@nobits
	.weak		__nv_reservedSMEM_offset_0_alias
	.size		__nv_reservedSMEM_offset_0_alias, 0, 64
	.other		__nv_reservedSMEM_offset_0_alias,@"STO_CUDA_RESERVED_SHARED STV_DEFAULT"
__nv_reservedSMEM_offset_0_alias:
	.zero		0
	.zero		64


//--------------------- .nv.constant0._Z6evolvePdS_m --------------------------
	.section	.nv.constant0._Z6evolvePdS_m,"a",@progbits
	.sectionflags	@""
	.align	4
.nv.constant0._Z6evolvePdS_m:
	.zero		920


//--------------------- SYMBOLS --------------------------

	.type		.nv.reservedSmem.offset0,@object
	.size		.nv.reservedSmem.offset0,0x4
